//
// Generated by NVIDIA NVVM Compiler
//
// Compiler Build ID: CL-36424714
// Cuda compilation tools, release 13.0, V13.0.88
// Based on NVVM 20.0.0
//

.version 9.0
.target sm_100
.address_size 64

	// .globl	_Z6IfElsePKiPKlS2_Pll

.visible .entry _Z6IfElsePKiPKlS2_Pll(
	.param .u64 .ptr .align 1 _Z6IfElsePKiPKlS2_Pll_param_0,
	.param .u64 .ptr .align 1 _Z6IfElsePKiPKlS2_Pll_param_1,
	.param .u64 .ptr .align 1 _Z6IfElsePKiPKlS2_Pll_param_2,
	.param .u64 .ptr .align 1 _Z6IfElsePKiPKlS2_Pll_param_3,
	.param .u64 _Z6IfElsePKiPKlS2_Pll_param_4
)
{
	.reg .pred 	%p<16>;
	.reg .b32 	%r<23>;
	.reg .b32 	%f<5>;
	.reg .b64 	%rd<93>;

	ld.param.u64 	%rd36, [_Z6IfElsePKiPKlS2_Pll_param_0];
	ld.param.u64 	%rd37, [_Z6IfElsePKiPKlS2_Pll_param_1];
	ld.param.u64 	%rd38, [_Z6IfElsePKiPKlS2_Pll_param_2];
	ld.param.u64 	%rd39, [_Z6IfElsePKiPKlS2_Pll_param_3];
	ld.param.u64 	%rd35, [_Z6IfElsePKiPKlS2_Pll_param_4];
	cvta.to.global.u64 	%rd1, %rd38;
	cvta.to.global.u64 	%rd2, %rd39;
	cvta.to.global.u64 	%rd3, %rd37;
	cvta.to.global.u64 	%rd4, %rd36;
	mov.u32 	%r11, %nctaid.x;
	mov.u32 	%r1, %ntid.x;
	mul.lo.s32 	%r2, %r11, %r1;
	cvt.rn.f32.s64 	%f1, %rd35;
	cvt.rn.f32.s32 	%f2, %r2;
	div.rn.f32 	%f3, %f1, %f2;
	cvt.rpi.f32.f32 	%f4, %f3;
	cvt.rzi.s32.f32 	%r3, %f4;
	setp.lt.s32 	%p1, %r3, 1;
	@%p1 bra 	$L__BB0_32;
	mov.u32 	%r12, %ctaid.x;
	mov.u32 	%r13, %tid.x;
	mad.lo.s32 	%r14, %r12, %r1, %r13;
	cvt.u64.u32 	%rd82, %r14;
	cvt.s64.s32 	%rd6, %r2;
	and.b32  	%r4, %r3, 3;
	setp.lt.u32 	%p2, %r3, 4;
	@%p2 bra 	$L__BB0_24;
	and.b32  	%r15, %r3, 2147483644;
	neg.s32 	%r21, %r15;
$L__BB0_3:
	setp.ge.s64 	%p3, %rd82, %rd35;
	@%p3 bra 	$L__BB0_8;
	shl.b64 	%rd40, %rd82, 2;
	add.s64 	%rd41, %rd4, %rd40;
	ld.global.u32 	%r16, [%rd41];
	setp.eq.s32 	%p4, %r16, 0;
	@%p4 bra 	$L__BB0_6;
	shl.b64 	%rd42, %rd82, 3;
	add.s64 	%rd43, %rd3, %rd42;
	ld.global.u64 	%rd81, [%rd43];
	bra.uni 	$L__BB0_7;
$L__BB0_6:
	shl.b64 	%rd44, %rd82, 3;
	add.s64 	%rd45, %rd1, %rd44;
	ld.global.u64 	%rd81, [%rd45];
$L__BB0_7:
	shl.b64 	%rd46, %rd82, 3;
	add.s64 	%rd47, %rd2, %rd46;
	st.global.u64 	[%rd47], %rd81;
	add.s64 	%rd82, %rd82, %rd6;
$L__BB0_8:
	setp.ge.s64 	%p5, %rd82, %rd35;
	@%p5 bra 	$L__BB0_13;
	shl.b64 	%rd48, %rd82, 2;
	add.s64 	%rd49, %rd4, %rd48;
	ld.global.u32 	%r17, [%rd49];
	setp.eq.s32 	%p6, %r17, 0;
	@%p6 bra 	$L__BB0_11;
	shl.b64 	%rd50, %rd82, 3;
	add.s64 	%rd51, %rd3, %rd50;
	ld.global.u64 	%rd83, [%rd51];
	bra.uni 	$L__BB0_12;
$L__BB0_11:
	shl.b64 	%rd52, %rd82, 3;
	add.s64 	%rd53, %rd1, %rd52;
	ld.global.u64 	%rd83, [%rd53];
$L__BB0_12:
	shl.b64 	%rd54, %rd82, 3;
	add.s64 	%rd55, %rd2, %rd54;
	st.global.u64 	[%rd55], %rd83;
	add.s64 	%rd82, %rd82, %rd6;
$L__BB0_13:
	setp.ge.s64 	%p7, %rd82, %rd35;
	@%p7 bra 	$L__BB0_18;
	shl.b64 	%rd56, %rd82, 2;
	add.s64 	%rd57, %rd4, %rd56;
	ld.global.u32 	%r18, [%rd57];
	setp.eq.s32 	%p8, %r18, 0;
	@%p8 bra 	$L__BB0_16;
	shl.b64 	%rd58, %rd82, 3;
	add.s64 	%rd59, %rd3, %rd58;
	ld.global.u64 	%rd85, [%rd59];
	bra.uni 	$L__BB0_17;
$L__BB0_16:
	shl.b64 	%rd60, %rd82, 3;
	add.s64 	%rd61, %rd1, %rd60;
	ld.global.u64 	%rd85, [%rd61];
$L__BB0_17:
	shl.b64 	%rd62, %rd82, 3;
	add.s64 	%rd63, %rd2, %rd62;
	st.global.u64 	[%rd63], %rd85;
	add.s64 	%rd82, %rd82, %rd6;
$L__BB0_18:
	setp.ge.s64 	%p9, %rd82, %rd35;
	@%p9 bra 	$L__BB0_23;
	shl.b64 	%rd64, %rd82, 2;
	add.s64 	%rd65, %rd4, %rd64;
	ld.global.u32 	%r19, [%rd65];
	setp.eq.s32 	%p10, %r19, 0;
	@%p10 bra 	$L__BB0_21;
	shl.b64 	%rd66, %rd82, 3;
	add.s64 	%rd67, %rd3, %rd66;
	ld.global.u64 	%rd87, [%rd67];
	bra.uni 	$L__BB0_22;
$L__BB0_21:
	shl.b64 	%rd68, %rd82, 3;
	add.s64 	%rd69, %rd1, %rd68;
	ld.global.u64 	%rd87, [%rd69];
$L__BB0_22:
	shl.b64 	%rd70, %rd82, 3;
	add.s64 	%rd71, %rd2, %rd70;
	st.global.u64 	[%rd71], %rd87;
	add.s64 	%rd82, %rd82, %rd6;
$L__BB0_23:
	add.s32 	%r21, %r21, 4;
	setp.ne.s32 	%p11, %r21, 0;
	@%p11 bra 	$L__BB0_3;
$L__BB0_24:
	setp.eq.s32 	%p12, %r4, 0;
	@%p12 bra 	$L__BB0_32;
	neg.s32 	%r22, %r4;
$L__BB0_26:
	.pragma "nounroll";
	setp.ge.s64 	%p13, %rd82, %rd35;
	@%p13 bra 	$L__BB0_31;
	shl.b64 	%rd72, %rd82, 2;
	add.s64 	%rd73, %rd4, %rd72;
	ld.global.u32 	%r20, [%rd73];
	setp.eq.s32 	%p14, %r20, 0;
	@%p14 bra 	$L__BB0_29;
	shl.b64 	%rd74, %rd82, 3;
	add.s64 	%rd75, %rd3, %rd74;
	ld.global.u64 	%rd91, [%rd75];
	bra.uni 	$L__BB0_30;
$L__BB0_29:
	shl.b64 	%rd76, %rd82, 3;
	add.s64 	%rd77, %rd1, %rd76;
	ld.global.u64 	%rd91, [%rd77];
$L__BB0_30:
	shl.b64 	%rd78, %rd82, 3;
	add.s64 	%rd79, %rd2, %rd78;
	st.global.u64 	[%rd79], %rd91;
	add.s64 	%rd82, %rd82, %rd6;
$L__BB0_31:
	add.s32 	%r22, %r22, 1;
	setp.ne.s32 	%p15, %r22, 0;
	@%p15 bra 	$L__BB0_26;
$L__BB0_32:
	ret;

}


// ===== COMPILED SASS (sm_100) =====

	.target	sm_100

	.elftype	@"ET_EXEC"


//--------------------- .note.nv.tkinfo           --------------------------
	.section	.note.nv.tkinfo,"",@"SHT_NOTE"
	.sectionflags	@"SHF_NOTE_NV_TKINFO"
	.tkinfo
        /*0018*/ 	.word	0x00000002
        /*0030*/ 	.string	""
        /*0030*/ 	.string	"ptxas"
        /*0030*/ 	.string	"Cuda compilation tools, release 13.0, V13.0.88"
        /*0030*/ 	.string	"Build cuda_13.0.r13.0/compiler.36424714_0"
        /*0030*/ 	.string	"-arch sm_100 -m 64 "



//--------------------- .note.nv.cuinfo           --------------------------
	.section	.note.nv.cuinfo,"",@"SHT_NOTE"
	.sectionflags	@"SHF_NOTE_NV_CUINFO"
        /*0018*/ 	.short	0x0002
        /*001a*/ 	.short	0x0064
        /*001c*/ 	.short	0x0082
	.zero		2


//--------------------- .nv.info                  --------------------------
	.section	.nv.info,"",@"SHT_CUDA_INFO"
	.align	4


	//----- nvinfo : EIATTR_REGCOUNT
	.align		4
        /*0000*/ 	.byte	0x04, 0x2f
        /*0002*/ 	.short	(.L_1 - .L_0)
	.align		4
.L_0:
        /*0004*/ 	.word	index@(_Z6IfElsePKiPKlS2_Pll)
        /*0008*/ 	.word	0x00000012


	//----- nvinfo : EIATTR_FRAME_SIZE
	.align		4
.L_1:
        /*000c*/ 	.byte	0x04, 0x11
        /*000e*/ 	.short	(.L_3 - .L_2)
	.align		4
.L_2:
        /*0010*/ 	.word	index@($__internal_0_$__cuda_sm3x_div_rn_noftz_f32_slowpath)
        /*0014*/ 	.word	0x00000000


	//----- nvinfo : EIATTR_FRAME_SIZE
	.align		4
.L_3:
        /*0018*/ 	.byte	0x04, 0x11
        /*001a*/ 	.short	(.L_5 - .L_4)
	.align		4
.L_4:
        /*001c*/ 	.word	index@(_Z6IfElsePKiPKlS2_Pll)
        /*0020*/ 	.word	0x00000000


	//----- nvinfo : EIATTR_MIN_STACK_SIZE
	.align		4
.L_5:
        /*0024*/ 	.byte	0x04, 0x12
        /*0026*/ 	.short	(.L_7 - .L_6)
	.align		4
.L_6:
        /*0028*/ 	.word	index@(_Z6IfElsePKiPKlS2_Pll)
        /*002c*/ 	.word	0x00000000
.L_7:


//--------------------- .nv.compat                --------------------------
	.section	.nv.compat,"",@"SHT_CUDA_COMPAT_INFO"
	.align	4
        /*0000*/ 	.byte	0x02, 0x09, 0x00, 0x00, 0x02, 0x02, 0x01, 0x00, 0x02, 0x05, 0x05, 0x00, 0x03, 0x07, 0x01, 0x01
        /*0010*/ 	.byte	0x02, 0x03, 0x00, 0x00, 0x02, 0x06, 0x01, 0x00, 0x04, 0x0b, 0x08, 0x00, 0x01, 0x00, 0x00, 0x00
        /*0020*/ 	.byte	0x00, 0x00, 0x00, 0x00


//--------------------- .nv.info._Z6IfElsePKiPKlS2_Pll --------------------------
	.section	.nv.info._Z6IfElsePKiPKlS2_Pll,"",@"SHT_CUDA_INFO"
	.sectionflags	@""
	.align	4


	//----- nvinfo : EIATTR_CUDA_API_VERSION
	.align		4
        /*0000*/ 	.byte	0x04, 0x37
        /*0002*/ 	.short	(.L_9 - .L_8)
.L_8:
        /*0004*/ 	.word	0x00000082


	//----- nvinfo : EIATTR_KPARAM_INFO
	.align		4
.L_9:
        /*0008*/ 	.byte	0x04, 0x17
        /*000a*/ 	.short	(.L_11 - .L_10)
.L_10:
        /*000c*/ 	.word	0x00000000
        /*0010*/ 	.short	0x0004
        /*0012*/ 	.short	0x0020
        /*0014*/ 	.byte	0x00, 0xf0, 0x21, 0x00


	//----- nvinfo : EIATTR_KPARAM_INFO
	.align		4
.L_11:
        /*0018*/ 	.byte	0x04, 0x17
        /*001a*/ 	.short	(.L_13 - .L_12)
.L_12:
        /*001c*/ 	.word	0x00000000
        /*0020*/ 	.short	0x0003
        /*0022*/ 	.short	0x0018
        /*0024*/ 	.byte	0x00, 0xf5, 0x21, 0x00


	//----- nvinfo : EIATTR_KPARAM_INFO
	.align		4
.L_13:
        /*0028*/ 	.byte	0x04, 0x17
        /*002a*/ 	.short	(.L_15 - .L_14)
.L_14:
        /*002c*/ 	.word	0x00000000
        /*0030*/ 	.short	0x0002
        /*0032*/ 	.short	0x0010
        /*0034*/ 	.byte	0x00, 0xf5, 0x21, 0x00


	//----- nvinfo : EIATTR_KPARAM_INFO
	.align		4
.L_15:
        /*0038*/ 	.byte	0x04, 0x17
        /*003a*/ 	.short	(.L_17 - .L_16)
.L_16:
        /*003c*/ 	.word	0x00000000
        /*0040*/ 	.short	0x0001
        /*0042*/ 	.short	0x0008
        /*0044*/ 	.byte	0x00, 0xf5, 0x21, 0x00


	//----- nvinfo : EIATTR_KPARAM_INFO
	.align		4
.L_17:
        /*0048*/ 	.byte	0x04, 0x17
        /*004a*/ 	.short	(.L_19 - .L_18)
.L_18:
        /*004c*/ 	.word	0x00000000
        /*0050*/ 	.short	0x0000
        /*0052*/ 	.short	0x0000
        /*0054*/ 	.byte	0x00, 0xf5, 0x21, 0x00


	//----- nvinfo : EIATTR_SPARSE_MMA_MASK
	.align		4
.L_19:
        /*0058*/ 	.byte	0x03, 0x50
        /*005a*/ 	.short	0x0000


	//----- nvinfo : EIATTR_MAXREG_COUNT
	.align		4
        /*005c*/ 	.byte	0x03, 0x1b
        /*005e*/ 	.short	0x00ff


	//----- nvinfo : EIATTR_MERCURY_ISA_VERSION
	.align		4
        /*0060*/ 	.byte	0x03, 0x5f
        /*0062*/ 	.short	0x0101


	//----- nvinfo : EIATTR_VRC_CTA_INIT_COUNT
	.align		4
        /*0064*/ 	.byte	0x02, 0x4a
	.zero		1
	.zero		1


	//----- nvinfo : EIATTR_EXIT_INSTR_OFFSETS
	.align		4
        /*0068*/ 	.byte	0x04, 0x1c
        /*006a*/ 	.short	(.L_21 - .L_20)


	//   ....[0]....
.L_20:
        /*006c*/ 	.word	0x00000140


	//   ....[1]....
        /*0070*/ 	.word	0x000007f0


	//   ....[2]....
        /*0074*/ 	.word	0x000009d0


	//----- nvinfo : EIATTR_CRS_STACK_SIZE
	.align		4
.L_21:
        /*0078*/ 	.byte	0x04, 0x1e
        /*007a*/ 	.short	(.L_23 - .L_22)
.L_22:
        /*007c*/ 	.word	0x00000000


	//----- nvinfo : EIATTR_CBANK_PARAM_SIZE
	.align		4
.L_23:
        /*0080*/ 	.byte	0x03, 0x19
        /*0082*/ 	.short	0x0028


	//----- nvinfo : EIATTR_PARAM_CBANK
	.align		4
        /*0084*/ 	.byte	0x04, 0x0a
        /*0086*/ 	.short	(.L_25 - .L_24)
	.align		4
.L_24:
        /*0088*/ 	.word	index@(.nv.constant0._Z6IfElsePKiPKlS2_Pll)
        /*008c*/ 	.short	0x0380
        /*008e*/ 	.short	0x0028


	//----- nvinfo : EIATTR_SW_WAR
	.align		4
.L_25:
        /*0090*/ 	.byte	0x04, 0x36
        /*0092*/ 	.short	(.L_27 - .L_26)
.L_26:
        /*0094*/ 	.word	0x00000008
.L_27:


//--------------------- .nv.callgraph             --------------------------
	.section	.nv.callgraph,"",@"SHT_CUDA_CALLGRAPH"
	.align	4
	.sectionentsize	8
	.align		4
        /*0000*/ 	.word	0x00000000
	.align		4
        /*0004*/ 	.word	0xffffffff
	.align		4
        /*0008*/ 	.word	0x00000000
	.align		4
        /*000c*/ 	.word	0xfffffffe
	.align		4
        /*0010*/ 	.word	0x00000000
	.align		4
        /*0014*/ 	.word	0xfffffffd
	.align		4
        /*0018*/ 	.word	0x00000000
	.align		4
        /*001c*/ 	.word	0xfffffffc


//--------------------- .text._Z6IfElsePKiPKlS2_Pll --------------------------
	.section	.text._Z6IfElsePKiPKlS2_Pll,"ax",@progbits
	.align	128
        .global         _Z6IfElsePKiPKlS2_Pll
        .type           _Z6IfElsePKiPKlS2_Pll,@function
        .size           _Z6IfElsePKiPKlS2_Pll,(.L_x_23 - _Z6IfElsePKiPKlS2_Pll)
        .other          _Z6IfElsePKiPKlS2_Pll,@"STO_CUDA_ENTRY STV_DEFAULT"
_Z6IfElsePKiPKlS2_Pll:
.text._Z6IfElsePKiPKlS2_Pll:
[----:B------:R-:W-:Y:S01]  /*0000*/  LDC R1, c[0x0][0x37c] ;  /* 0x0000df00ff017b82 */ /* 0x000fe20000000800 */
[----:B------:R-:W0:Y:S01]  /*0010*/  LDCU UR4, c[0x0][0x370] ;  /* 0x00006e00ff0477ac */ /* 0x000e220008000800 */
[----:B------:R-:W0:Y:S01]  /*0020*/  LDCU UR5, c[0x0][0x360] ;  /* 0x00006c00ff0577ac */ /* 0x000e220008000800 */
[----:B------:R-:W1:Y:S01]  /*0030*/  LDCU.64 UR6, c[0x0][0x3a0] ;  /* 0x00007400ff0677ac */ /* 0x000e620008000a00 */
[----:B0-----:R-:W-:Y:S01]  /*0040*/  UIMAD UR4, UR4, UR5, URZ ;  /* 0x00000005040472a4 */ /* 0x001fe2000f8e02ff */
[----:B-1----:R-:W0:Y:S05]  /*0050*/  I2F.S64 R0, UR6 ;  /* 0x0000000600007d12 */ /* 0x002e2a0008301400 */
[----:B------:R-:W-:-:S04]  /*0060*/  I2FP.F32.S32 R3, UR4 ;  /* 0x0000000400037c45 */ /* 0x000fc80008201400 */
[----:B------:R-:W1:Y:S08]  /*0070*/  MUFU.RCP R2, R3 ;  /* 0x0000000300027308 */ /* 0x000e700000001000 */
[----:B0-----:R-:W0:Y:S01]  /*0080*/  FCHK P0, R0, R3 ;  /* 0x0000000300007302 */ /* 0x001e220000000000 */
[----:B-1----:R-:W-:-:S04]  /*0090*/  FFMA R5, -R3, R2, 1 ;  /* 0x3f80000003057423 */ /* 0x002fc80000000102 */
[----:B------:R-:W-:-:S04]  /*00a0*/  FFMA R5, R2, R5, R2 ;  /* 0x0000000502057223 */ /* 0x000fc80000000002 */
[----:B------:R-:W-:-:S04]  /*00b0*/  FFMA R2, R0, R5, RZ ;  /* 0x0000000500027223 */ /* 0x000fc800000000ff */
[----:B------:R-:W-:-:S04]  /*00c0*/  FFMA R4, -R3, R2, R0 ;  /* 0x0000000203047223 */ /* 0x000fc80000000100 */
[----:B------:R-:W-:Y:S01]  /*00d0*/  FFMA R2, R5, R4, R2 ;  /* 0x0000000405027223 */ /* 0x000fe20000000002 */
[----:B0-----:R-:W-:Y:S06]  /*00e0*/  @!P0 BRA `(.L_x_0) ;  /* 0x00000000000c8947 */ /* 0x001fec0003800000 */
[----:B------:R-:W-:-:S07]  /*00f0*/  MOV R2, 0x110 ;  /* 0x0000011000027802 */ /* 0x000fce0000000f00 */
[----:B------:R-:W-:Y:S05]  /*0100*/  CALL.REL.NOINC `($__internal_0_$__cuda_sm3x_div_rn_noftz_f32_slowpath) ;  /* 0x0000000800347944 */ /* 0x000fea0003c00000 */
[----:B------:R-:W-:-:S07]  /*0110*/  IMAD.MOV.U32 R2, RZ, RZ, R0 ;  /* 0x000000ffff027224 */ /* 0x000fce00078e0000 */
.L_x_0:
[----:B------:R-:W0:Y:S02]  /*0120*/  F2I.CEIL.NTZ R4, R2 ;  /* 0x0000000200047305 */ /* 0x000e24000020b100 */
[----:B0-----:R-:W-:-:S13]  /*0130*/  ISETP.GE.AND P0, PT, R4, 0x1, PT ;  /* 0x000000010400780c */ /* 0x001fda0003f06270 */
[----:B------:R-:W-:Y:S05]  /*0140*/  @!P0 EXIT ;  /* 0x000000000000894d */ /* 0x000fea0003800000 */
[----:B------:R-:W0:Y:S01]  /*0150*/  S2R R3, SR_CTAID.X ;  /* 0x0000000000037919 */ /* 0x000e220000002500 */
[C---:B------:R-:W-:Y:S01]  /*0160*/  ISETP.GE.U32.AND P0, PT, R4.reuse, 0x4, PT ;  /* 0x000000040400780c */ /* 0x040fe20003f06070 */
[----:B------:R-:W1:Y:S01]  /*0170*/  LDCU.64 UR6, c[0x0][0x358] ;  /* 0x00006b00ff0677ac */ /* 0x000e620008000a00 */
[----:B------:R-:W-:Y:S01]  /*0180*/  LOP3.LUT R2, R4, 0x3, RZ, 0xc0, !PT ;  /* 0x0000000304027812 */ /* 0x000fe200078ec0ff */
[----:B------:R-:W0:Y:S01]  /*0190*/  S2R R0, SR_TID.X ;  /* 0x0000000000007919 */ /* 0x000e220000002100 */
[----:B------:R-:W-:Y:S01]  /*01a0*/  USHF.R.S32.HI UR8, URZ, 0x1f, UR4 ;  /* 0x0000001fff087899 */ /* 0x000fe20008011404 */
[----:B0-----:R-:W-:Y:S02]  /*01b0*/  IMAD R3, R3, UR5, R0 ;  /* 0x0000000503037c24 */ /* 0x001fe4000f8e0200 */
[----:B------:R-:W-:-:S06]  /*01c0*/  IMAD.MOV.U32 R0, RZ, RZ, RZ ;  /* 0x000000ffff007224 */ /* 0x000fcc00078e00ff */
[----:B-1----:R-:W-:Y:S05]  /*01d0*/  @!P0 BRA `(.L_x_1) ;  /* 0x0000000400808947 */ /* 0x002fea0003800000 */
[----:B------:R-:W-:Y:S01]  /*01e0*/  LOP3.LUT R4, R4, 0x7ffffffc, RZ, 0xc0, !PT ;  /* 0x7ffffffc04047812 */ /* 0x000fe200078ec0ff */
[----:B------:R-:W0:Y:S04]  /*01f0*/  LDCU.64 UR12, c[0x0][0x380] ;  /* 0x00007000ff0c77ac */ /* 0x000e280008000a00 */
[----:B------:R-:W-:Y:S01]  /*0200*/  IMAD.MOV R4, RZ, RZ, -R4 ;  /* 0x000000ffff047224 */ /* 0x000fe200078e0a04 */
[----:B------:R-:W1:Y:S01]  /*0210*/  LDCU.64 UR14, c[0x0][0x398] ;  /* 0x00007300ff0e77ac */ /* 0x000e620008000a00 */
[----:B------:R-:W2:Y:S05]  /*0220*/  LDCU.64 UR10, c[0x0][0x3a0] ;  /* 0x00007400ff0a77ac */ /* 0x000eaa0008000a00 */
.L_x_10:
[----:B--2---:R-:W-:Y:S01]  /*0230*/  ISETP.GE.U32.AND P0, PT, R3, UR10, PT ;  /* 0x0000000a03007c0c */ /* 0x004fe2000bf06070 */
[----:B------:R-:W-:Y:S03]  /*0240*/  BSSY.RECONVERGENT B0, `(.L_x_2) ;  /* 0x0000014000007945 */ /* 0x000fe60003800200 */
[----:B------:R-:W-:-:S13]  /*0250*/  ISETP.GE.AND.EX P0, PT, R0, UR11, PT, P0 ;  /* 0x0000000b00007c0c */ /* 0x000fda000bf06300 */
[----:B01-3--:R-:W-:Y:S05]  /*0260*/  @P0 BRA `(.L_x_3) ;  /* 0x0000000000440947 */ /* 0x00bfea0003800000 */
[----:B0-----:R-:W-:-:S04]  /*0270*/  LEA R8, P0, R3, UR12, 0x2 ;  /* 0x0000000c03087c11 */ /* 0x001fc8000f8010ff */
[----:B------:R-:W-:-:S05]  /*0280*/  LEA.HI.X R9, R3, UR13, R0, 0x2, P0 ;  /* 0x0000000d03097c11 */ /* 0x000fca00080f1400 */
[----:B------:R-:W2:Y:S02]  /*0290*/  LDG.E R8, desc[UR6][R8.64] ;  /* 0x0000000608087981 */ /* 0x000ea4000c1e1900 */
[----:B--2---:R-:W-:-:S13]  /*02a0*/  ISETP.NE.AND P0, PT, R8, RZ, PT ;  /* 0x000000ff0800720c */ /* 0x004fda0003f05270 */
[----:B------:R-:W0:Y:S08]  /*02b0*/  @P0 LDC.64 R10, c[0x0][0x388] ;  /* 0x0000e200ff0a0b82 */ /* 0x000e300000000a00 */
[----:B------:R-:W2:Y:S01]  /*02c0*/  @!P0 LDC.64 R12, c[0x0][0x390] ;  /* 0x0000e400ff0c8b82 */ /* 0x000ea20000000a00 */
[----:B0-----:R-:W-:-:S04]  /*02d0*/  @P0 LEA R10, P1, R3, R10, 0x3 ;  /* 0x0000000a030a0211 */ /* 0x001fc800078218ff */
[----:B------:R-:W-:-:S05]  /*02e0*/  @P0 LEA.HI.X R11, R3, R11, R0, 0x3, P1 ;  /* 0x0000000b030b0211 */ /* 0x000fca00008f1c00 */
[----:B------:R-:W3:Y:S01]  /*02f0*/  @P0 LDG.E.64 R6, desc[UR6][R10.64] ;  /* 0x000000060a060981 */ /* 0x000ee2000c1e1b00 */
[----:B--2---:R-:W-:-:S04]  /*0300*/  @!P0 LEA R12, P1, R3, R12, 0x3 ;  /* 0x0000000c030c8211 */ /* 0x004fc800078218ff */
[----:B------:R-:W-:-:S05]  /*0310*/  @!P0 LEA.HI.X R13, R3, R13, R0, 0x3, P1 ;  /* 0x0000000d030d8211 */ /* 0x000fca00008f1c00 */
[----:B------:R-:W3:Y:S01]  /*0320*/  @!P0 LDG.E.64 R6, desc[UR6][R12.64] ;  /* 0x000000060c068981 */ /* 0x000ee2000c1e1b00 */
[----:B-1----:R-:W-:-:S04]  /*0330*/  LEA R14, P0, R3, UR14, 0x3 ;  /* 0x0000000e030e7c11 */ /* 0x002fc8000f8018ff */
[C---:B------:R-:W-:Y:S02]  /*0340*/  LEA.HI.X R15, R3.reuse, UR15, R0, 0x3, P0 ;  /* 0x0000000f030f7c11 */ /* 0x040fe400080f1c00 */
[----:B------:R-:W-:-:S04]  /*0350*/  IADD3 R3, P0, PT, R3, UR4, RZ ;  /* 0x0000000403037c10 */ /* 0x000fc8000ff1e0ff */
[----:B------:R-:W-:Y:S01]  /*0360*/  IADD3.X R0, PT, PT, R0, UR8, RZ, P0, !PT ;  /* 0x0000000800007c10 */ /* 0x000fe200087fe4ff */
[----:B---3--:R2:W-:Y:S08]  /*0370*/  STG.E.64 desc[UR6][R14.64], R6 ;  /* 0x000000060e007986 */ /* 0x0085f0000c101b06 */
.L_x_3:
[----:B01----:R-:W-:Y:S05]  /*0380*/  BSYNC.RECONVERGENT B0 ;  /* 0x0000000000007941 */ /* 0x003fea0003800200 */
.L_x_2:
[----:B------:R-:W-:Y:S01]  /*0390*/  ISETP.GE.U32.AND P0, PT, R3, UR10, PT ;  /* 0x0000000a03007c0c */ /* 0x000fe2000bf06070 */
[----:B------:R-:W-:Y:S03]  /*03a0*/  BSSY.RECONVERGENT B0, `(.L_x_4) ;  /* 0x0000014000007945 */ /* 0x000fe60003800200 */
[----:B------:R-:W-:-:S13]  /*03b0*/  ISETP.GE.AND.EX P0, PT, R0, UR11, PT, P0 ;  /* 0x0000000b00007c0c */ /* 0x000fda000bf06300 */
[----:B------:R-:W-:Y:S05]  /*03c0*/  @P0 BRA `(.L_x_5) ;  /* 0x0000000000440947 */ /* 0x000fea0003800000 */
[----:B------:R-:W-:-:S04]  /*03d0*/  LEA R8, P0, R3, UR12, 0x2 ;  /* 0x0000000c03087c11 */ /* 0x000fc8000f8010ff */
[----:B------:R-:W-:-:S05]  /*03e0*/  LEA.HI.X R9, R3, UR13, R0, 0x2, P0 ;  /* 0x0000000d03097c11 */ /* 0x000fca00080f1400 */
[----:B------:R-:W3:Y:S02]  /*03f0*/  LDG.E R8, desc[UR6][R8.64] ;  /* 0x0000000608087981 */ /* 0x000ee4000c1e1900 */
[----:B---3--:R-:W-:-:S13]  /*0400*/  ISETP.NE.AND P0, PT, R8, RZ, PT ;  /* 0x000000ff0800720c */ /* 0x008fda0003f05270 */
[----:B------:R-:W0:Y:S08]  /*0410*/  @P0 LDC.64 R10, c[0x0][0x388] ;  /* 0x0000e200ff0a0b82 */ /* 0x000e300000000a00 */
[----:B------:R-:W1:Y:S01]  /*0420*/  @!P0 LDC.64 R12, c[0x0][0x390] ;  /* 0x0000e400ff0c8b82 */ /* 0x000e620000000a00 */
[----:B0-----:R-:W-:-:S04]  /*0430*/  @P0 LEA R10, P1, R3, R10, 0x3 ;  /* 0x0000000a030a0211 */ /* 0x001fc800078218ff */
[----:B------:R-:W-:-:S05]  /*0440*/  @P0 LEA.HI.X R11, R3, R11, R0, 0x3, P1 ;  /* 0x0000000b030b0211 */ /* 0x000fca00008f1c00 */
[----:B--2---:R-:W2:Y:S01]  /*0450*/  @P0 LDG.E.64 R6, desc[UR6][R10.64] ;  /* 0x000000060a060981 */ /* 0x004ea2000c1e1b00 */
[----:B-1----:R-:W-:-:S04]  /*0460*/  @!P0 LEA R12, P1, R3, R12, 0x3 ;  /* 0x0000000c030c8211 */ /* 0x002fc800078218ff */
[----:B------:R-:W-:-:S05]  /*0470*/  @!P0 LEA.HI.X R13, R3, R13, R0, 0x3, P1 ;  /* 0x0000000d030d8211 */ /* 0x000fca00008f1c00 */
[----:B------:R-:W2:Y:S01]  /*0480*/  @!P0 LDG.E.64 R6, desc[UR6][R12.64] ;  /* 0x000000060c068981 */ /* 0x000ea2000c1e1b00 */
[----:B------:R-:W-:-:S04]  /*0490*/  LEA R14, P0, R3, UR14, 0x3 ;  /* 0x0000000e030e7c11 */ /* 0x000fc8000f8018ff */
[C---:B------:R-:W-:Y:S02]  /*04a0*/  LEA.HI.X R15, R3.reuse, UR15, R0, 0x3, P0 ;  /* 0x0000000f030f7c11 */ /* 0x040fe400080f1c00 */
[----:B------:R-:W-:-:S04]  /*04b0*/  IADD3 R3, P0, PT, R3, UR4, RZ ;  /* 0x0000000403037c10 */ /* 0x000fc8000ff1e0ff */
[----:B------:R-:W-:Y:S01]  /*04c0*/  IADD3.X R0, PT, PT, R0, UR8, RZ, P0, !PT ;  /* 0x0000000800007c10 */ /* 0x000fe200087fe4ff */
[----:B--2---:R0:W-:Y:S08]  /*04d0*/  STG.E.64 desc[UR6][R14.64], R6 ;  /* 0x000000060e007986 */ /* 0x0041f0000c101b06 */
.L_x_5:
[----:B------:R-:W-:Y:S05]  /*04e0*/  BSYNC.RECONVERGENT B0 ;  /* 0x0000000000007941 */ /* 0x000fea0003800200 */
.L_x_4:
[----:B------:R-:W-:Y:S01]  /*04f0*/  ISETP.GE.U32.AND P0, PT, R3, UR10, PT ;  /* 0x0000000a03007c0c */ /* 0x000fe2000bf06070 */
[----:B------:R-:W-:Y:S01]  /*0500*/  BSSY.RECONVERGENT B0, `(.L_x_6) ;  /* 0x0000015000007945 */ /* 0x000fe20003800200 */
[----:B------:R-:W-:Y:S02]  /*0510*/  VIADD R4, R4, 0x4 ;  /* 0x0000000404047836 */ /* 0x000fe40000000000 */
[----:B------:R-:W-:-:S13]  /*0520*/  ISETP.GE.AND.EX P0, PT, R0, UR11, PT, P0 ;  /* 0x0000000b00007c0c */ /* 0x000fda000bf06300 */
[----:B------:R-:W-:Y:S05]  /*0530*/  @P0 BRA `(.L_x_7) ;  /* 0x0000000000440947 */ /* 0x000fea0003800000 */
[----:B------:R-:W-:-:S04]  /*0540*/  LEA R8, P0, R3, UR12, 0x2 ;  /* 0x0000000c03087c11 */ /* 0x000fc8000f8010ff */
[----:B------:R-:W-:-:S05]  /*0550*/  LEA.HI.X R9, R3, UR13, R0, 0x2, P0 ;  /* 0x0000000d03097c11 */ /* 0x000fca00080f1400 */
[----:B------:R-:W3:Y:S02]  /*0560*/  LDG.E R8, desc[UR6][R8.64] ;  /* 0x0000000608087981 */ /* 0x000ee4000c1e1900 */
[----:B---3--:R-:W-:-:S13]  /*0570*/  ISETP.NE.AND P0, PT, R8, RZ, PT ;  /* 0x000000ff0800720c */ /* 0x008fda0003f05270 */
[----:B------:R-:W1:Y:S08]  /*0580*/  @P0 LDC.64 R10, c[0x0][0x388] ;  /* 0x0000e200ff0a0b82 */ /* 0x000e700000000a00 */
[----:B------:R-:W3:Y:S01]  /*0590*/  @!P0 LDC.64 R12, c[0x0][0x390] ;  /* 0x0000e400ff0c8b82 */ /* 0x000ee20000000a00 */
[----:B-1----:R-:W-:-:S04]  /*05a0*/  @P0 LEA R10, P1, R3, R10, 0x3 ;  /* 0x0000000a030a0211 */ /* 0x002fc800078218ff */
[----:B------:R-:W-:-:S05]  /*05b0*/  @P0 LEA.HI.X R11, R3, R11, R0, 0x3, P1 ;  /* 0x0000000b030b0211 */ /* 0x000fca00008f1c00 */
[----:B0-2---:R-:W2:Y:S01]  /*05c0*/  @P0 LDG.E.64 R6, desc[UR6][R10.64] ;  /* 0x000000060a060981 */ /* 0x005ea2000c1e1b00 */
[----:B---3--:R-:W-:-:S04]  /*05d0*/  @!P0 LEA R12, P1, R3, R12, 0x3 ;  /* 0x0000000c030c8211 */ /* 0x008fc800078218ff */
[----:B------:R-:W-:-:S05]  /*05e0*/  @!P0 LEA.HI.X R13, R3, R13, R0, 0x3, P1 ;  /* 0x0000000d030d8211 */ /* 0x000fca00008f1c00 */
[----:B------:R-:W2:Y:S01]  /*05f0*/  @!P0 LDG.E.64 R6, desc[UR6][R12.64] ;  /* 0x000000060c068981 */ /* 0x000ea2000c1e1b00 */
[----:B------:R-:W-:-:S04]  /*0600*/  LEA R14, P0, R3, UR14, 0x3 ;  /* 0x0000000e030e7c11 */ /* 0x000fc8000f8018ff */
[C---:B------:R-:W-:Y:S02]  /*0610*/  LEA.HI.X R15, R3.reuse, UR15, R0, 0x3, P0 ;  /* 0x0000000f030f7c11 */ /* 0x040fe400080f1c00 */
[----:B------:R-:W-:-:S04]  /*0620*/  IADD3 R3, P0, PT, R3, UR4, RZ ;  /* 0x0000000403037c10 */ /* 0x000fc8000ff1e0ff */
[----:B------:R-:W-:Y:S01]  /*0630*/  IADD3.X R0, PT, PT, R0, UR8, RZ, P0, !PT ;  /* 0x0000000800007c10 */ /* 0x000fe200087fe4ff */
[----:B--2---:R1:W-:Y:S08]  /*0640*/  STG.E.64 desc[UR6][R14.64], R6 ;  /* 0x000000060e007986 */ /* 0x0043f0000c101b06 */
.L_x_7:
[----:B------:R-:W-:Y:S05]  /*0650*/  BSYNC.RECONVERGENT B0 ;  /* 0x0000000000007941 */ /* 0x000fea0003800200 */
.L_x_6:
[----:B------:R-:W-:Y:S01]  /*0660*/  ISETP.GE.U32.AND P0, PT, R3, UR10, PT ;  /* 0x0000000a03007c0c */ /* 0x000fe2000bf06070 */
[----:B------:R-:W-:Y:S01]  /*0670*/  BSSY.RECONVERGENT B0, `(.L_x_8) ;  /* 0x0000015000007945 */ /* 0x000fe20003800200 */
[----:B------:R-:W-:Y:S02]  /*0680*/  ISETP.NE.AND P1, PT, R4, RZ, PT ;  /* 0x000000ff0400720c */ /* 0x000fe40003f25270 */
[----:B------:R-:W-:-:S13]  /*0690*/  ISETP.GE.AND.EX P0, PT, R0, UR11, PT, P0 ;  /* 0x0000000b00007c0c */ /* 0x000fda000bf06300 */
[----:B------:R-:W-:Y:S05]  /*06a0*/  @P0 BRA `(.L_x_9) ;  /* 0x0000000000440947 */ /* 0x000fea0003800000 */
[----:B------:R-:W-:-:S04]  /*06b0*/  LEA R8, P0, R3, UR12, 0x2 ;  /* 0x0000000c03087c11 */ /* 0x000fc8000f8010ff */
[----:B------:R-:W-:-:S05]  /*06c0*/  LEA.HI.X R9, R3, UR13, R0, 0x2, P0 ;  /* 0x0000000d03097c11 */ /* 0x000fca00080f1400 */
[----:B------:R-:W3:Y:S02]  /*06d0*/  LDG.E R8, desc[UR6][R8.64] ;  /* 0x0000000608087981 */ /* 0x000ee4000c1e1900 */
[----:B---3--:R-:W-:-:S13]  /*06e0*/  ISETP.NE.AND P0, PT, R8, RZ, PT ;  /* 0x000000ff0800720c */ /* 0x008fda0003f05270 */
[----:B------:R-:W3:Y:S08]  /*06f0*/  @P0 LDC.64 R10, c[0x0][0x388] ;  /* 0x0000e200ff0a0b82 */ /* 0x000ef00000000a00 */
[----:B------:R-:W4:Y:S01]  /*0700*/  @!P0 LDC.64 R12, c[0x0][0x390] ;  /* 0x0000e400ff0c8b82 */ /* 0x000f220000000a00 */
[----:B---3--:R-:W-:-:S04]  /*0710*/  @P0 LEA R10, P2, R3, R10, 0x3 ;  /* 0x0000000a030a0211 */ /* 0x008fc800078418ff */
[----:B------:R-:W-:-:S05]  /*0720*/  @P0 LEA.HI.X R11, R3, R11, R0, 0x3, P2 ;  /* 0x0000000b030b0211 */ /* 0x000fca00010f1c00 */
[----:B012---:R-:W2:Y:S01]  /*0730*/  @P0 LDG.E.64 R6, desc[UR6][R10.64] ;  /* 0x000000060a060981 */ /* 0x007ea2000c1e1b00 */
[----:B----4-:R-:W-:-:S04]  /*0740*/  @!P0 LEA R12, P2, R3, R12, 0x3 ;  /* 0x0000000c030c8211 */ /* 0x010fc800078418ff */
[----:B------:R-:W-:-:S05]  /*0750*/  @!P0 LEA.HI.X R13, R3, R13, R0, 0x3, P2 ;  /* 0x0000000d030d8211 */ /* 0x000fca00010f1c00 */
[----:B------:R-:W2:Y:S01]  /*0760*/  @!P0 LDG.E.64 R6, desc[UR6][R12.64] ;  /* 0x000000060c068981 */ /* 0x000ea2000c1e1b00 */
[----:B------:R-:W-:-:S04]  /*0770*/  LEA R14, P0, R3, UR14, 0x3 ;  /* 0x0000000e030e7c11 */ /* 0x000fc8000f8018ff */
[C---:B------:R-:W-:Y:S02]  /*0780*/  LEA.HI.X R15, R3.reuse, UR15, R0, 0x3, P0 ;  /* 0x0000000f030f7c11 */ /* 0x040fe400080f1c00 */
[----:B------:R-:W-:-:S04]  /*0790*/  IADD3 R3, P0, PT, R3, UR4, RZ ;  /* 0x0000000403037c10 */ /* 0x000fc8000ff1e0ff */
[----:B------:R-:W-:Y:S01]  /*07a0*/  IADD3.X R0, PT, PT, R0, UR8, RZ, P0, !PT ;  /* 0x0000000800007c10 */ /* 0x000fe200087fe4ff */
[----:B--2---:R3:W-:Y:S08]  /*07b0*/  STG.E.64 desc[UR6][R14.64], R6 ;  /* 0x000000060e007986 */ /* 0x0047f0000c101b06 */
.L_x_9:
[----:B------:R-:W-:Y:S05]  /*07c0*/  BSYNC.RECONVERGENT B0 ;  /* 0x0000000000007941 */ /* 0x000fea0003800200 */
.L_x_8:
[----:B------:R-:W-:Y:S05]  /*07d0*/  @P1 BRA `(.L_x_10) ;  /* 0xfffffff800941947 */ /* 0x000fea000383ffff */
.L_x_1:
[----:B------:R-:W-:-:S13]  /*07e0*/  ISETP.NE.AND P0, PT, R2, RZ, PT ;  /* 0x000000ff0200720c */ /* 0x000fda0003f05270 */
[----:B------:R-:W-:Y:S05]  /*07f0*/  @!P0 EXIT ;  /* 0x000000000000894d */ /* 0x000fea0003800000 */
[----:B------:R-:W-:Y:S01]  /*0800*/  IMAD.MOV R2, RZ, RZ, -R2 ;  /* 0x000000ffff027224 */ /* 0x000fe200078e0a02 */
[----:B------:R-:W4:Y:S01]  /*0810*/  LDCU.64 UR12, c[0x0][0x380] ;  /* 0x00007000ff0c77ac */ /* 0x000f220008000a00 */
[----:B------:R-:W0:Y:S01]  /*0820*/  LDCU.64 UR14, c[0x0][0x398] ;  /* 0x00007300ff0e77ac */ /* 0x000e220008000a00 */
[----:B------:R-:W0:Y:S04]  /*0830*/  LDCU.64 UR10, c[0x0][0x3a0] ;  /* 0x00007400ff0a77ac */ /* 0x000e280008000a00 */
.L_x_13:
[----:B0-----:R-:W-:Y:S01]  /*0840*/  ISETP.GE.U32.AND P0, PT, R3, UR10, PT ;  /* 0x0000000a03007c0c */ /* 0x001fe2000bf06070 */
[----:B------:R-:W-:Y:S01]  /*0850*/  VIADD R2, R2, 0x1 ;  /* 0x0000000102027836 */ /* 0x000fe20000000000 */
[----:B------:R-:W-:Y:S02]  /*0860*/  BSSY.RECONVERGENT B0, `(.L_x_11) ;  /* 0x0000015000007945 */ /* 0x000fe40003800200 */
[----:B------:R-:W-:Y:S02]  /*0870*/  ISETP.GE.AND.EX P0, PT, R0, UR11, PT, P0 ;  /* 0x0000000b00007c0c */ /* 0x000fe4000bf06300 */
[----:B------:R-:W-:-:S11]  /*0880*/  ISETP.NE.AND P1, PT, R2, RZ, PT ;  /* 0x000000ff0200720c */ /* 0x000fd60003f25270 */
[----:B------:R-:W-:Y:S05]  /*0890*/  @P0 BRA `(.L_x_12) ;  /* 0x0000000000440947 */ /* 0x000fea0003800000 */
[----:B-1234-:R-:W-:-:S04]  /*08a0*/  LEA R6, P0, R3, UR12, 0x2 ;  /* 0x0000000c03067c11 */ /* 0x01efc8000f8010ff */
[----:B------:R-:W-:-:S05]  /*08b0*/  LEA.HI.X R7, R3, UR13, R0, 0x2, P0 ;  /* 0x0000000d03077c11 */ /* 0x000fca00080f1400 */
[----:B------:R-:W2:Y:S02]  /*08c0*/  LDG.E R6, desc[UR6][R6.64] ;  /* 0x0000000606067981 */ /* 0x000ea4000c1e1900 */
[----:B--2---:R-:W-:-:S13]  /*08d0*/  ISETP.NE.AND P0, PT, R6, RZ, PT ;  /* 0x000000ff0600720c */ /* 0x004fda0003f05270 */
[----:B------:R-:W0:Y:S08]  /*08e0*/  @P0 LDC.64 R8, c[0x0][0x388] ;  /* 0x0000e200ff080b82 */ /* 0x000e300000000a00 */
[----:B------:R-:W1:Y:S01]  /*08f0*/  @!P0 LDC.64 R10, c[0x0][0x390] ;  /* 0x0000e400ff0a8b82 */ /* 0x000e620000000a00 */
[----:B0-----:R-:W-:-:S04]  /*0900*/  @P0 LEA R8, P2, R3, R8, 0x3 ;  /* 0x0000000803080211 */ /* 0x001fc800078418ff */
[----:B------:R-:W-:-:S05]  /*0910*/  @P0 LEA.HI.X R9, R3, R9, R0, 0x3, P2 ;  /* 0x0000000903090211 */ /* 0x000fca00010f1c00 */
[----:B------:R-:W2:Y:S01]  /*0920*/  @P0 LDG.E.64 R4, desc[UR6][R8.64] ;  /* 0x0000000608040981 */ /* 0x000ea2000c1e1b00 */
        /* <DEDUP_REMOVED lines=8> */
.L_x_12:
[----:B----4-:R-:W-:Y:S05]  /*09b0*/  BSYNC.RECONVERGENT B0 ;  /* 0x0000000000007941 */ /* 0x010fea0003800200 */
.L_x_11:
[----:B------:R-:W-:Y:S05]  /*09c0*/  @P1 BRA `(.L_x_13) ;  /* 0xfffffffc009c1947 */ /* 0x000fea000383ffff */
[----:B------:R-:W-:Y:S05]  /*09d0*/  EXIT ;  /* 0x000000000000794d */ /* 0x000fea0003800000 */
        .weak           $__internal_0_$__cuda_sm3x_div_rn_noftz_f32_slowpath
        .type           $__internal_0_$__cuda_sm3x_div_rn_noftz_f32_slowpath,@function
        .size           $__internal_0_$__cuda_sm3x_div_rn_noftz_f32_slowpath,(.L_x_23 - $__internal_0_$__cuda_sm3x_div_rn_noftz_f32_slowpath)
$__internal_0_$__cuda_sm3x_div_rn_noftz_f32_slowpath:
[--C-:B------:R-:W-:Y:S01]  /*09e0*/  SHF.R.U32.HI R5, RZ, 0x17, R3.reuse ;  /* 0x00000017ff057819 */ /* 0x100fe20000011603 */
[--C-:B------:R-:W-:Y:S01]  /*09f0*/  IMAD.MOV.U32 R6, RZ, RZ, R0.reuse ;  /* 0x000000ffff067224 */ /* 0x100fe200078e0000 */
[----:B------:R-:W-:Y:S01]  /*0a00*/  SHF.R.U32.HI R4, RZ, 0x17, R0 ;  /* 0x00000017ff047819 */ /* 0x000fe20000011600 */
[----:B------:R-:W-:Y:S01]  /*0a10*/  IMAD.MOV.U32 R7, RZ, RZ, R3 ;  /* 0x000000ffff077224 */ /* 0x000fe200078e0003 */
[----:B------:R-:W-:Y:S02]  /*0a20*/  LOP3.LUT R5, R5, 0xff, RZ, 0xc0, !PT ;  /* 0x000000ff05057812 */ /* 0x000fe400078ec0ff */
[----:B------:R-:W-:-:S03]  /*0a30*/  LOP3.LUT R4, R4, 0xff, RZ, 0xc0, !PT ;  /* 0x000000ff04047812 */ /* 0x000fc600078ec0ff */
[----:B------:R-:W-:Y:S02]  /*0a40*/  VIADD R10, R5, 0xffffffff ;  /* 0xffffffff050a7836 */ /* 0x000fe40000000000 */
[----:B------:R-:W-:-:S03]  /*0a50*/  VIADD R9, R4, 0xffffffff ;  /* 0xffffffff04097836 */ /* 0x000fc60000000000 */
[----:B------:R-:W-:-:S04]  /*0a60*/  ISETP.GT.U32.AND P0, PT, R10, 0xfd, PT ;  /* 0x000000fd0a00780c */ /* 0x000fc80003f04070 */
[----:B------:R-:W-:-:S13]  /*0a70*/  ISETP.GT.U32.OR P0, PT, R9, 0xfd, P0 ;  /* 0x000000fd0900780c */ /* 0x000fda0000704470 */
[----:B------:R-:W-:Y:S01]  /*0a80*/  @!P0 IMAD.MOV.U32 R8, RZ, RZ, RZ ;  /* 0x000000ffff088224 */ /* 0x000fe200078e00ff */
[----:B------:R-:W-:Y:S06]  /*0a90*/  @!P0 BRA `(.L_x_14) ;  /* 0x00000000005c8947 */ /* 0x000fec0003800000 */
[----:B------:R-:W-:Y:S02]  /*0aa0*/  FSETP.GTU.FTZ.AND P0, PT, |R0|, +INF , PT ;  /* 0x7f8000000000780b */ /* 0x000fe40003f1c200 */
[----:B------:R-:W-:-:S04]  /*0ab0*/  FSETP.GTU.FTZ.AND P1, PT, |R3|, +INF , PT ;  /* 0x7f8000000300780b */ /* 0x000fc80003f3c200 */
[----:B------:R-:W-:-:S13]  /*0ac0*/  PLOP3.LUT P0, PT, P0, P1, PT, 0xf8, 0x8f ;  /* 0x00000000008f781c */ /* 0x000fda0000703f70 */
[----:B------:R-:W-:Y:S05]  /*0ad0*/  @P0 BRA `(.L_x_15) ;  /* 0x0000000400440947 */ /* 0x000fea0003800000 */
[----:B------:R-:W-:-:S13]  /*0ae0*/  LOP3.LUT P0, RZ, R7, 0x7fffffff, R6, 0xc8, !PT ;  /* 0x7fffffff07ff7812 */ /* 0x000fda000780c806 */
[----:B------:R-:W-:Y:S05]  /*0af0*/  @!P0 BRA `(.L_x_16) ;  /* 0x0000000400348947 */ /* 0x000fea0003800000 */
[C---:B------:R-:W-:Y:S02]  /*0b00*/  FSETP.NEU.FTZ.AND P2, PT, |R0|.reuse, +INF , PT ;  /* 0x7f8000000000780b */ /* 0x040fe40003f5d200 */
[----:B------:R-:W-:Y:S02]  /*0b10*/  FSETP.NEU.FTZ.AND P1, PT, |R3|, +INF , PT ;  /* 0x7f8000000300780b */ /* 0x000fe40003f3d200 */
[----:B------:R-:W-:-:S11]  /*0b20*/  FSETP.NEU.FTZ.AND P0, PT, |R0|, +INF , PT ;  /* 0x7f8000000000780b */ /* 0x000fd60003f1d200 */
[----:B------:R-:W-:Y:S05]  /*0b30*/  @!P1 BRA !P2, `(.L_x_16) ;  /* 0x0000000400249947 */ /* 0x000fea0005000000 */
[----:B------:R-:W-:-:S04]  /*0b40*/  LOP3.LUT P2, RZ, R6, 0x7fffffff, RZ, 0xc0, !PT ;  /* 0x7fffffff06ff7812 */ /* 0x000fc8000784c0ff */
[----:B------:R-:W-:-:S13]  /*0b50*/  PLOP3.LUT P1, PT, P1, P2, PT, 0x2f, 0xf2 ;  /* 0x0000000000f2781c */ /* 0x000fda0000f24577 */
[----:B------:R-:W-:Y:S05]  /*0b60*/  @P1 BRA `(.L_x_17) ;  /* 0x0000000400101947 */ /* 0x000fea0003800000 */
[----:B------:R-:W-:-:S04]  /*0b70*/  LOP3.LUT P1, RZ, R7, 0x7fffffff, RZ, 0xc0, !PT ;  /* 0x7fffffff07ff7812 */ /* 0x000fc8000782c0ff */
[----:B------:R-:W-:-:S13]  /*0b80*/  PLOP3.LUT P0, PT, P0, P1, PT, 0x2f, 0xf2 ;  /* 0x0000000000f2781c */ /* 0x000fda0000702577 */
[----:B------:R-:W-:Y:S05]  /*0b90*/  @P0 BRA `(.L_x_18) ;  /* 0x0000000000f80947 */ /* 0x000fea0003800000 */
[----:B------:R-:W-:Y:S02]  /*0ba0*/  ISETP.GE.AND P0, PT, R9, RZ, PT ;  /* 0x000000ff0900720c */ /* 0x000fe40003f06270 */
[----:B------:R-:W-:-:S11]  /*0bb0*/  ISETP.GE.AND P1, PT, R10, RZ, PT ;  /* 0x000000ff0a00720c */ /* 0x000fd60003f26270 */
[----:B------:R-:W-:Y:S02]  /*0bc0*/  @P0 IMAD.MOV.U32 R8, RZ, RZ, RZ ;  /* 0x000000ffff080224 */ /* 0x000fe400078e00ff */
[----:B------:R-:W-:Y:S01]  /*0bd0*/  @!P0 FFMA R6, R0, 1.84467440737095516160e+19, RZ ;  /* 0x5f80000000068823 */ /* 0x000fe200000000ff */
[----:B------:R-:W-:Y:S02]  /*0be0*/  @!P0 IMAD.MOV.U32 R8, RZ, RZ, -0x40 ;  /* 0xffffffc0ff088424 */ /* 0x000fe400078e00ff */
[----:B------:R-:W-:Y:S02]  /*0bf0*/  @!P1 FFMA R7, R3, 1.84467440737095516160e+19, RZ ;  /* 0x5f80000003079823 */ /* 0x000fe400000000ff */
[----:B------:R-:W-:-:S07]  /*0c00*/  @!P1 VIADD R8, R8, 0x40 ;  /* 0x0000004008089836 */ /* 0x000fce0000000000 */
.L_x_14:
[----:B------:R-:W-:Y:S01]  /*0c10*/  LEA R0, R5, 0xc0800000, 0x17 ;  /* 0xc080000005007811 */ /* 0x000fe200078eb8ff */
[----:B------:R-:W-:-:S04]  /*0c20*/  VIADD R4, R4, 0xffffff81 ;  /* 0xffffff8104047836 */ /* 0x000fc80000000000 */
[----:B------:R-:W-:Y:S01]  /*0c30*/  IMAD.IADD R7, R7, 0x1, -R0 ;  /* 0x0000000107077824 */ /* 0x000fe200078e0a00 */
[C---:B------:R-:W-:Y:S01]  /*0c40*/  IADD3 R5, PT, PT, R4.reuse, 0x7f, -R5 ;  /* 0x0000007f04057810 */ /* 0x040fe20007ffe805 */
[----:B------:R-:W-:Y:S02]  /*0c50*/  IMAD R0, R4, -0x800000, R6 ;  /* 0xff80000004007824 */ /* 0x000fe400078e0206 */
[----:B------:R-:W0:Y:S01]  /*0c60*/  MUFU.RCP R3, R7 ;  /* 0x0000000700037308 */ /* 0x000e220000001000 */
[----:B------:R-:W-:Y:S01]  /*0c70*/  FADD.FTZ R9, -R7, -RZ ;  /* 0x800000ff07097221 */ /* 0x000fe20000010100 */
[----:B------:R-:W-:-:S03]  /*0c80*/  IMAD.IADD R5, R5, 0x1, R8 ;  /* 0x0000000105057824 */ /* 0x000fc600078e0208 */
[----:B0-----:R-:W-:-:S04]  /*0c90*/  FFMA R10, R3, R9, 1 ;  /* 0x3f800000030a7423 */ /* 0x001fc80000000009 */
[----:B------:R-:W-:-:S04]  /*0ca0*/  FFMA R10, R3, R10, R3 ;  /* 0x0000000a030a7223 */ /* 0x000fc80000000003 */
[----:B------:R-:W-:-:S04]  /*0cb0*/  FFMA R3, R0, R10, RZ ;  /* 0x0000000a00037223 */ /* 0x000fc800000000ff */
[----:B------:R-:W-:-:S04]  /*0cc0*/  FFMA R6, R9, R3, R0 ;  /* 0x0000000309067223 */ /* 0x000fc80000000000 */
[----:B------:R-:W-:-:S04]  /*0cd0*/  FFMA R11, R10, R6, R3 ;  /* 0x000000060a0b7223 */ /* 0x000fc80000000003 */
[----:B------:R-:W-:-:S04]  /*0ce0*/  FFMA R6, R9, R11, R0 ;  /* 0x0000000b09067223 */ /* 0x000fc80000000000 */
[----:B------:R-:W-:-:S05]  /*0cf0*/  FFMA R3, R10, R6, R11 ;  /* 0x000000060a037223 */ /* 0x000fca000000000b */
[----:B------:R-:W-:-:S04]  /*0d00*/  SHF.R.U32.HI R0, RZ, 0x17, R3 ;  /* 0x00000017ff007819 */ /* 0x000fc80000011603 */
[----:B------:R-:W-:-:S05]  /*0d10*/  LOP3.LUT R0, R0, 0xff, RZ, 0xc0, !PT ;  /* 0x000000ff00007812 */ /* 0x000fca00078ec0ff */
[----:B------:R-:W-:-:S04]  /*0d20*/  IMAD.IADD R8, R0, 0x1, R5 ;  /* 0x0000000100087824 */ /* 0x000fc800078e0205 */
[----:B------:R-:W-:-:S05]  /*0d30*/  VIADD R0, R8, 0xffffffff ;  /* 0xffffffff08007836 */ /* 0x000fca0000000000 */
[----:B------:R-:W-:-:S13]  /*0d40*/  ISETP.GE.U32.AND P0, PT, R0, 0xfe, PT ;  /* 0x000000fe0000780c */ /* 0x000fda0003f06070 */
[----:B------:R-:W-:Y:S05]  /*0d50*/  @!P0 BRA `(.L_x_19) ;  /* 0x0000000000808947 */ /* 0x000fea0003800000 */
[----:B------:R-:W-:-:S13]  /*0d60*/  ISETP.GT.AND P0, PT, R8, 0xfe, PT ;  /* 0x000000fe0800780c */ /* 0x000fda0003f04270 */
[----:B------:R-:W-:Y:S05]  /*0d70*/  @P0 BRA `(.L_x_20) ;  /* 0x00000000006c0947 */ /* 0x000fea0003800000 */
[----:B------:R-:W-:-:S13]  /*0d80*/  ISETP.GE.AND P0, PT, R8, 0x1, PT ;  /* 0x000000010800780c */ /* 0x000fda0003f06270 */
[----:B------:R-:W-:Y:S05]  /*0d90*/  @P0 BRA `(.L_x_21) ;  /* 0x0000000000980947 */ /* 0x000fea0003800000 */
[----:B------:R-:W-:Y:S02]  /*0da0*/  ISETP.GE.AND P0, PT, R8, -0x18, PT ;  /* 0xffffffe80800780c */ /* 0x000fe40003f06270 */
[----:B------:R-:W-:-:S11]  /*0db0*/  LOP3.LUT R3, R3, 0x80000000, RZ, 0xc0, !PT ;  /* 0x8000000003037812 */ /* 0x000fd600078ec0ff */
[----:B------:R-:W-:Y:S05]  /*0dc0*/  @!P0 BRA `(.L_x_21) ;  /* 0x00000000008c8947 */ /* 0x000fea0003800000 */
[-CC-:B------:R-:W-:Y:S01]  /*0dd0*/  FFMA.RZ R0, R10, R6.reuse, R11.reuse ;  /* 0x000000060a007223 */ /* 0x180fe2000000c00b */
[----:B------:R-:W-:Y:S02]  /*0de0*/  VIADD R7, R8, 0x20 ;  /* 0x0000002008077836 */ /* 0x000fe40000000000 */
[-CC-:B------:R-:W-:Y:S01]  /*0df0*/  FFMA.RM R5, R10, R6.reuse, R11.reuse ;  /* 0x000000060a057223 */ /* 0x180fe2000000400b */
[----:B------:R-:W-:Y:S02]  /*0e00*/  ISETP.NE.AND P2, PT, R8, RZ, PT ;  /* 0x000000ff0800720c */ /* 0x000fe40003f45270 */
[----:B------:R-:W-:Y:S01]  /*0e10*/  LOP3.LUT R4, R0, 0x7fffff, RZ, 0xc0, !PT ;  /* 0x007fffff00047812 */ /* 0x000fe200078ec0ff */
[----:B------:R-:W-:Y:S01]  /*0e20*/  FFMA.RP R0, R10, R6, R11 ;  /* 0x000000060a007223 */ /* 0x000fe2000000800b */
[----:B------:R-:W-:Y:S01]  /*0e30*/  IMAD.MOV R6, RZ, RZ, -R8 ;  /* 0x000000ffff067224 */ /* 0x000fe200078e0a08 */
[----:B------:R-:W-:Y:S02]  /*0e40*/  ISETP.NE.AND P1, PT, R8, RZ, PT ;  /* 0x000000ff0800720c */ /* 0x000fe40003f25270 */
[----:B------:R-:W-:-:S02]  /*0e50*/  LOP3.LUT R4, R4, 0x800000, RZ, 0xfc, !PT ;  /* 0x0080000004047812 */ /* 0x000fc400078efcff */
[----:B------:R-:W-:Y:S02]  /*0e60*/  FSETP.NEU.FTZ.AND P0, PT, R0, R5, PT ;  /* 0x000000050000720b */ /* 0x000fe40003f1d000 */
[----:B------:R-:W-:Y:S02]  /*0e70*/  SHF.L.U32 R7, R4, R7, RZ ;  /* 0x0000000704077219 */ /* 0x000fe400000006ff */
[----:B------:R-:W-:Y:S02]  /*0e80*/  SEL R5, R6, RZ, P2 ;  /* 0x000000ff06057207 */ /* 0x000fe40001000000 */
[----:B------:R-:W-:Y:S02]  /*0e90*/  ISETP.NE.AND P1, PT, R7, RZ, P1 ;  /* 0x000000ff0700720c */ /* 0x000fe40000f25270 */
[----:B------:R-:W-:Y:S02]  /*0ea0*/  SHF.R.U32.HI R5, RZ, R5, R4 ;  /* 0x00000005ff057219 */ /* 0x000fe40000011604 */
[----:B------:R-:W-:-:S02]  /*0eb0*/  PLOP3.LUT P0, PT, P0, P1, PT, 0xf8, 0x8f ;  /* 0x00000000008f781c */ /* 0x000fc40000703f70 */
[----:B------:R-:W-:Y:S02]  /*0ec0*/  SHF.R.U32.HI R7, RZ, 0x1, R5 ;  /* 0x00000001ff077819 */ /* 0x000fe40000011605 */
[----:B------:R-:W-:-:S04]  /*0ed0*/  SEL R0, RZ, 0x1, !P0 ;  /* 0x00000001ff007807 */ /* 0x000fc80004000000 */
[----:B------:R-:W-:-:S04]  /*0ee0*/  LOP3.LUT R0, R0, 0x1, R7, 0xf8, !PT ;  /* 0x0000000100007812 */ /* 0x000fc800078ef807 */
[----:B------:R-:W-:-:S05]  /*0ef0*/  LOP3.LUT R0, R0, R5, RZ, 0xc0, !PT ;  /* 0x0000000500007212 */ /* 0x000fca00078ec0ff */
[----:B------:R-:W-:-:S05]  /*0f00*/  IMAD.IADD R0, R7, 0x1, R0 ;  /* 0x0000000107007824 */ /* 0x000fca00078e0200 */
[----:B------:R-:W-:Y:S01]  /*0f10*/  LOP3.LUT R3, R0, R3, RZ, 0xfc, !PT ;  /* 0x0000000300037212 */ /* 0x000fe200078efcff */
[----:B------:R-:W-:Y:S06]  /*0f20*/  BRA `(.L_x_21) ;  /* 0x0000000000347947 */ /* 0x000fec0003800000 */
.L_x_20:
[----:B------:R-:W-:-:S04]  /*0f30*/  LOP3.LUT R3, R3, 0x80000000, RZ, 0xc0, !PT ;  /* 0x8000000003037812 */ /* 0x000fc800078ec0ff */
[----:B------:R-:W-:Y:S01]  /*0f40*/  LOP3.LUT R3, R3, 0x7f800000, RZ, 0xfc, !PT ;  /* 0x7f80000003037812 */ /* 0x000fe200078efcff */
[----:B------:R-:W-:Y:S06]  /*0f50*/  BRA `(.L_x_21) ;  /* 0x0000000000287947 */ /* 0x000fec0003800000 */
.L_x_19:
[----:B------:R-:W-:Y:S01]  /*0f60*/  IMAD R3, R5, 0x800000, R3 ;  /* 0x0080000005037824 */ /* 0x000fe200078e0203 */
[----:B------:R-:W-:Y:S06]  /*0f70*/  BRA `(.L_x_21) ;  /* 0x0000000000207947 */ /* 0x000fec0003800000 */
.L_x_18:
[----:B------:R-:W-:-:S04]  /*0f80*/  LOP3.LUT R3, R7, 0x80000000, R6, 0x48, !PT ;  /* 0x8000000007037812 */ /* 0x000fc800078e4806 */
[----:B------:R-:W-:Y:S01]  /*0f90*/  LOP3.LUT R3, R3, 0x7f800000, RZ, 0xfc, !PT ;  /* 0x7f80000003037812 */ /* 0x000fe200078efcff */
[----:B------:R-:W-:Y:S06]  /*0fa0*/  BRA `(.L_x_21) ;  /* 0x0000000000147947 */ /* 0x000fec0003800000 */
.L_x_17:
[----:B------:R-:W-:Y:S01]  /*0fb0*/  LOP3.LUT R3, R7, 0x80000000, R6, 0x48, !PT ;  /* 0x8000000007037812 */ /* 0x000fe200078e4806 */
[----:B------:R-:W-:Y:S06]  /*0fc0*/  BRA `(.L_x_21) ;  /* 0x00000000000c7947 */ /* 0x000fec0003800000 */
.L_x_16:
[----:B------:R-:W0:Y:S01]  /*0fd0*/  MUFU.RSQ R3, -QNAN ;  /* 0xffc0000000037908 */ /* 0x000e220000001400 */
[----:B------:R-:W-:Y:S05]  /*0fe0*/  BRA `(.L_x_21) ;  /* 0x0000000000047947 */ /* 0x000fea0003800000 */
.L_x_15:
[----:B------:R-:W-:-:S07]  /*0ff0*/  FADD.FTZ R3, R0, R3 ;  /* 0x0000000300037221 */ /* 0x000fce0000010000 */
.L_x_21:
[----:B0-----:R-:W-:Y:S02]  /*1000*/  IMAD.MOV.U32 R0, RZ, RZ, R3 ;  /* 0x000000ffff007224 */ /* 0x001fe400078e0003 */
[----:B------:R-:W-:-:S04]  /*1010*/  IMAD.MOV.U32 R3, RZ, RZ, 0x0 ;  /* 0x00000000ff037424 */ /* 0x000fc800078e00ff */
[----:B------:R-:W-:Y:S05]  /*1020*/  RET.REL.NODEC R2 `(_Z6IfElsePKiPKlS2_Pll) ;  /* 0xffffffec02f47950 */ /* 0x000fea0003c3ffff */
.L_x_22:
[----:B------:R-:W-:-:S00]  /*1030*/  BRA `(.L_x_22) ;  /* 0xfffffffc00fc7947 */ /* 0x000fc0000383ffff */
[----:B------:R-:W-:-:S00]  /*1040*/  NOP ;  /* 0x0000000000007918 */ /* 0x000fc00000000000 */
        /* <DEDUP_REMOVED lines=11> */
.L_x_23:


//--------------------- .nv.shared.reserved.0     --------------------------
	.section	.nv.shared.reserved.0,"aw",@nobits
	.weak		__nv_reservedSMEM_offset_0_alias
	.size		__nv_reservedSMEM_offset_0_alias, 0, 64
	.other		__nv_reservedSMEM_offset_0_alias,@"STO_CUDA_RESERVED_SHARED STV_DEFAULT"
__nv_reservedSMEM_offset_0_alias:
	.zero		0
	.zero		64


//--------------------- .nv.constant0._Z6IfElsePKiPKlS2_Pll --------------------------
	.section	.nv.constant0._Z6IfElsePKiPKlS2_Pll,"a",@progbits
	.sectionflags	@""
	.align	4
.nv.constant0._Z6IfElsePKiPKlS2_Pll:
	.zero		936


//--------------------- SYMBOLS --------------------------

	.type		.nv.reservedSmem.offset0,@object
	.size		.nv.reservedSmem.offset0,0x4
